//
// Generated by NVIDIA NVVM Compiler
//
// Compiler Build ID: CL-36424714
// Cuda compilation tools, release 13.0, V13.0.88
// Based on NVVM 20.0.0
//

.version 9.0
.target sm_100
.address_size 64

	// .globl	_Z9somethingPi

.visible .entry _Z9somethingPi(
	.param .u64 .ptr .align 1 _Z9somethingPi_param_0
)
{
	.reg .b32 	%r<6>;
	.reg .b64 	%rd<5>;

	ld.param.u64 	%rd1, [_Z9somethingPi_param_0];
	cvta.to.global.u64 	%rd2, %rd1;
	mov.u32 	%r1, %ntid.x;
	mov.u32 	%r2, %ctaid.x;
	mov.u32 	%r3, %tid.x;
	mad.lo.s32 	%r4, %r1, %r2, %r3;
	mul.wide.s32 	%rd3, %r4, 4;
	add.s64 	%rd4, %rd2, %rd3;
	mov.b32 	%r5, 0;
	st.global.u32 	[%rd4], %r5;
	ret;

}


// ===== COMPILED SASS (sm_100) =====

	.target	sm_100

	.elftype	@"ET_EXEC"


//--------------------- .note.nv.tkinfo           --------------------------
	.section	.note.nv.tkinfo,"",@"SHT_NOTE"
	.sectionflags	@"SHF_NOTE_NV_TKINFO"
	.tkinfo
        /*0018*/ 	.word	0x00000002
        /*0030*/ 	.string	""
        /*0030*/ 	.string	"ptxas"
        /*0030*/ 	.string	"Cuda compilation tools, release 13.0, V13.0.88"
        /*0030*/ 	.string	"Build cuda_13.0.r13.0/compiler.36424714_0"
        /*0030*/ 	.string	"-arch sm_100 -m 64 "



//--------------------- .note.nv.cuinfo           --------------------------
	.section	.note.nv.cuinfo,"",@"SHT_NOTE"
	.sectionflags	@"SHF_NOTE_NV_CUINFO"
        /*0018*/ 	.short	0x0002
        /*001a*/ 	.short	0x0064
        /*001c*/ 	.short	0x0082
	.zero		2


//--------------------- .nv.info                  --------------------------
	.section	.nv.info,"",@"SHT_CUDA_INFO"
	.align	4


	//----- nvinfo : EIATTR_REGCOUNT
	.align		4
        /*0000*/ 	.byte	0x04, 0x2f
        /*0002*/ 	.short	(.L_1 - .L_0)
	.align		4
.L_0:
        /*0004*/ 	.word	index@(_Z9somethingPi)
        /*0008*/ 	.word	0x00000008


	//----- nvinfo : EIATTR_FRAME_SIZE
	.align		4
.L_1:
        /*000c*/ 	.byte	0x04, 0x11
        /*000e*/ 	.short	(.L_3 - .L_2)
	.align		4
.L_2:
        /*0010*/ 	.word	index@(_Z9somethingPi)
        /*0014*/ 	.word	0x00000000


	//----- nvinfo : EIATTR_MIN_STACK_SIZE
	.align		4
.L_3:
        /*0018*/ 	.byte	0x04, 0x12
        /*001a*/ 	.short	(.L_5 - .L_4)
	.align		4
.L_4:
        /*001c*/ 	.word	index@(_Z9somethingPi)
        /*0020*/ 	.word	0x00000000
.L_5:


//--------------------- .nv.compat                --------------------------
	.section	.nv.compat,"",@"SHT_CUDA_COMPAT_INFO"
	.align	4
        /*0000*/ 	.byte	0x02, 0x09, 0x00, 0x00, 0x02, 0x02, 0x01, 0x00, 0x02, 0x05, 0x05, 0x00, 0x03, 0x07, 0x01, 0x01
        /*0010*/ 	.byte	0x02, 0x03, 0x00, 0x00, 0x02, 0x06, 0x01, 0x00, 0x04, 0x0b, 0x08, 0x00, 0x09, 0x00, 0x00, 0x00
        /*0020*/ 	.byte	0x00, 0x00, 0x00, 0x00


//--------------------- .nv.info._Z9somethingPi   --------------------------
	.section	.nv.info._Z9somethingPi,"",@"SHT_CUDA_INFO"
	.sectionflags	@""
	.align	4


	//----- nvinfo : EIATTR_CUDA_API_VERSION
	.align		4
        /*0000*/ 	.byte	0x04, 0x37
        /*0002*/ 	.short	(.L_7 - .L_6)
.L_6:
        /*0004*/ 	.word	0x00000082


	//----- nvinfo : EIATTR_KPARAM_INFO
	.align		4
.L_7:
        /*0008*/ 	.byte	0x04, 0x17
        /*000a*/ 	.short	(.L_9 - .L_8)
.L_8:
        /*000c*/ 	.word	0x00000000
        /*0010*/ 	.short	0x0000
        /*0012*/ 	.short	0x0000
        /*0014*/ 	.byte	0x00, 0xf5, 0x21, 0x00


	//----- nvinfo : EIATTR_SPARSE_MMA_MASK
	.align		4
.L_9:
        /*0018*/ 	.byte	0x03, 0x50
        /*001a*/ 	.short	0x0000


	//----- nvinfo : EIATTR_MAXREG_COUNT
	.align		4
        /*001c*/ 	.byte	0x03, 0x1b
        /*001e*/ 	.short	0x00ff


	//----- nvinfo : EIATTR_MERCURY_ISA_VERSION
	.align		4
        /*0020*/ 	.byte	0x03, 0x5f
        /*0022*/ 	.short	0x0101


	//----- nvinfo : EIATTR_VRC_CTA_INIT_COUNT
	.align		4
        /*0024*/ 	.byte	0x02, 0x4a
	.zero		1
	.zero		1


	//----- nvinfo : EIATTR_EXIT_INSTR_OFFSETS
	.align		4
        /*0028*/ 	.byte	0x04, 0x1c
        /*002a*/ 	.short	(.L_11 - .L_10)


	//   ....[0]....
.L_10:
        /*002c*/ 	.word	0x00000090


	//----- nvinfo : EIATTR_CBANK_PARAM_SIZE
	.align		4
.L_11:
        /*0030*/ 	.byte	0x03, 0x19
        /*0032*/ 	.short	0x0008


	//----- nvinfo : EIATTR_PARAM_CBANK
	.align		4
        /*0034*/ 	.byte	0x04, 0x0a
        /*0036*/ 	.short	(.L_13 - .L_12)
	.align		4
.L_12:
        /*0038*/ 	.word	index@(.nv.constant0._Z9somethingPi)
        /*003c*/ 	.short	0x0380
        /*003e*/ 	.short	0x0008


	//----- nvinfo : EIATTR_SW_WAR
	.align		4
.L_13:
        /*0040*/ 	.byte	0x04, 0x36
        /*0042*/ 	.short	(.L_15 - .L_14)
.L_14:
        /*0044*/ 	.word	0x00000008
.L_15:


//--------------------- .nv.callgraph             --------------------------
	.section	.nv.callgraph,"",@"SHT_CUDA_CALLGRAPH"
	.align	4
	.sectionentsize	8
	.align		4
        /*0000*/ 	.word	0x00000000
	.align		4
        /*0004*/ 	.word	0xffffffff
	.align		4
        /*0008*/ 	.word	0x00000000
	.align		4
        /*000c*/ 	.word	0xfffffffe
	.align		4
        /*0010*/ 	.word	0x00000000
	.align		4
        /*0014*/ 	.word	0xfffffffd
	.align		4
        /*0018*/ 	.word	0x00000000
	.align		4
        /*001c*/ 	.word	0xfffffffc


//--------------------- .text._Z9somethingPi      --------------------------
	.section	.text._Z9somethingPi,"ax",@progbits
	.align	128
        .global         _Z9somethingPi
        .type           _Z9somethingPi,@function
        .size           _Z9somethingPi,(.L_x_1 - _Z9somethingPi)
        .other          _Z9somethingPi,@"STO_CUDA_ENTRY STV_DEFAULT"
_Z9somethingPi:
.text._Z9somethingPi:
[----:B------:R-:W-:Y:S01]  /*0000*/  LDC R1, c[0x0][0x37c] ;  /* 0x0000df00ff017b82 */ /* 0x000fe20000000800 */
[----:B------:R-:W0:Y:S07]  /*0010*/  S2R R5, SR_CTAID.X ;  /* 0x0000000000057919 */ /* 0x000e2e0000002500 */
[----:B------:R-:W1:Y:S01]  /*0020*/  LDC.64 R2, c[0x0][0x380] ;  /* 0x0000e000ff027b82 */ /* 0x000e620000000a00 */
[----:B------:R-:W0:Y:S01]  /*0030*/  LDCU UR6, c[0x0][0x360] ;  /* 0x00006c00ff0677ac */ /* 0x000e220008000800 */
[----:B------:R-:W0:Y:S01]  /*0040*/  S2R R0, SR_TID.X ;  /* 0x0000000000007919 */ /* 0x000e220000002100 */
[----:B------:R-:W2:Y:S01]  /*0050*/  LDCU.64 UR4, c[0x0][0x358] ;  /* 0x00006b00ff0477ac */ /* 0x000ea20008000a00 */
[----:B0-----:R-:W-:-:S04]  /*0060*/  IMAD R5, R5, UR6, R0 ;  /* 0x0000000605057c24 */ /* 0x001fc8000f8e0200 */
[----:B-1----:R-:W-:-:S05]  /*0070*/  IMAD.WIDE R2, R5, 0x4, R2 ;  /* 0x0000000405027825 */ /* 0x002fca00078e0202 */
[----:B--2---:R-:W-:Y:S01]  /*0080*/  STG.E desc[UR4][R2.64], RZ ;  /* 0x000000ff02007986 */ /* 0x004fe2000c101904 */
[----:B------:R-:W-:Y:S05]  /*0090*/  EXIT ;  /* 0x000000000000794d */ /* 0x000fea0003800000 */
.L_x_0:
[----:B------:R-:W-:-:S00]  /*00a0*/  BRA `(.L_x_0) ;  /* 0xfffffffc00fc7947 */ /* 0x000fc0000383ffff */
[----:B------:R-:W-:-:S00]  /*00b0*/  NOP ;  /* 0x0000000000007918 */ /* 0x000fc00000000000 */
        /* <DEDUP_REMOVED lines=12> */
.L_x_1:


//--------------------- .nv.shared.reserved.0     --------------------------
	.section	.nv.shared.reserved.0,"aw",@nobits
	.weak		__nv_reservedSMEM_offset_0_alias
	.size		__nv_reservedSMEM_offset_0_alias, 0, 64
	.other		__nv_reservedSMEM_offset_0_alias,@"STO_CUDA_RESERVED_SHARED STV_DEFAULT"
__nv_reservedSMEM_offset_0_alias:
	.zero		0
	.zero		64


//--------------------- .nv.constant0._Z9somethingPi --------------------------
	.section	.nv.constant0._Z9somethingPi,"a",@progbits
	.sectionflags	@""
	.align	4
.nv.constant0._Z9somethingPi:
	.zero		904


//--------------------- SYMBOLS --------------------------

	.type		.nv.reservedSmem.offset0,@object
	.size		.nv.reservedSmem.offset0,0x4
